//
// Generated by NVIDIA NVVM Compiler
//
// Compiler Build ID: CL-36424714
// Cuda compilation tools, release 13.0, V13.0.88
// Based on NVVM 20.0.0
//

.version 9.0
.target sm_100
.address_size 64

	// .globl	_Z4calcPi

.visible .entry _Z4calcPi(
	.param .u64 .ptr .align 1 _Z4calcPi_param_0
)
{
	.reg .b32 	%r<6>;
	.reg .b64 	%rd<5>;

	ld.param.u64 	%rd1, [_Z4calcPi_param_0];
	cvta.to.global.u64 	%rd2, %rd1;
	mov.u32 	%r1, %ctaid.x;
	mov.u32 	%r2, %ntid.x;
	mov.u32 	%r3, %tid.x;
	mad.lo.s32 	%r4, %r1, %r2, %r3;
	add.s32 	%r5, %r1, %r3;
	mul.wide.s32 	%rd3, %r4, 4;
	add.s64 	%rd4, %rd2, %rd3;
	st.global.u32 	[%rd4], %r5;
	ret;

}


// ===== COMPILED SASS (sm_100) =====

	.target	sm_100

	.elftype	@"ET_EXEC"


//--------------------- .note.nv.tkinfo           --------------------------
	.section	.note.nv.tkinfo,"",@"SHT_NOTE"
	.sectionflags	@"SHF_NOTE_NV_TKINFO"
	.tkinfo
        /*0018*/ 	.word	0x00000002
        /*0030*/ 	.string	""
        /*0030*/ 	.string	"ptxas"
        /*0030*/ 	.string	"Cuda compilation tools, release 13.0, V13.0.88"
        /*0030*/ 	.string	"Build cuda_13.0.r13.0/compiler.36424714_0"
        /*0030*/ 	.string	"-arch sm_100 -m 64 "



//--------------------- .note.nv.cuinfo           --------------------------
	.section	.note.nv.cuinfo,"",@"SHT_NOTE"
	.sectionflags	@"SHF_NOTE_NV_CUINFO"
        /*0018*/ 	.short	0x0002
        /*001a*/ 	.short	0x0064
        /*001c*/ 	.short	0x0082
	.zero		2


//--------------------- .nv.info                  --------------------------
	.section	.nv.info,"",@"SHT_CUDA_INFO"
	.align	4


	//----- nvinfo : EIATTR_REGCOUNT
	.align		4
        /*0000*/ 	.byte	0x04, 0x2f
        /*0002*/ 	.short	(.L_1 - .L_0)
	.align		4
.L_0:
        /*0004*/ 	.word	index@(_Z4calcPi)
        /*0008*/ 	.word	0x0000000a


	//----- nvinfo : EIATTR_FRAME_SIZE
	.align		4
.L_1:
        /*000c*/ 	.byte	0x04, 0x11
        /*000e*/ 	.short	(.L_3 - .L_2)
	.align		4
.L_2:
        /*0010*/ 	.word	index@(_Z4calcPi)
        /*0014*/ 	.word	0x00000000


	//----- nvinfo : EIATTR_MIN_STACK_SIZE
	.align		4
.L_3:
        /*0018*/ 	.byte	0x04, 0x12
        /*001a*/ 	.short	(.L_5 - .L_4)
	.align		4
.L_4:
        /*001c*/ 	.word	index@(_Z4calcPi)
        /*0020*/ 	.word	0x00000000
.L_5:


//--------------------- .nv.compat                --------------------------
	.section	.nv.compat,"",@"SHT_CUDA_COMPAT_INFO"
	.align	4
        /*0000*/ 	.byte	0x02, 0x09, 0x00, 0x00, 0x02, 0x02, 0x01, 0x00, 0x02, 0x05, 0x05, 0x00, 0x03, 0x07, 0x01, 0x01
        /*0010*/ 	.byte	0x02, 0x03, 0x00, 0x00, 0x02, 0x06, 0x01, 0x00, 0x04, 0x0b, 0x08, 0x00, 0x09, 0x00, 0x00, 0x00
        /*0020*/ 	.byte	0x00, 0x00, 0x00, 0x00


//--------------------- .nv.info._Z4calcPi        --------------------------
	.section	.nv.info._Z4calcPi,"",@"SHT_CUDA_INFO"
	.sectionflags	@""
	.align	4


	//----- nvinfo : EIATTR_CUDA_API_VERSION
	.align		4
        /*0000*/ 	.byte	0x04, 0x37
        /*0002*/ 	.short	(.L_7 - .L_6)
.L_6:
        /*0004*/ 	.word	0x00000082


	//----- nvinfo : EIATTR_KPARAM_INFO
	.align		4
.L_7:
        /*0008*/ 	.byte	0x04, 0x17
        /*000a*/ 	.short	(.L_9 - .L_8)
.L_8:
        /*000c*/ 	.word	0x00000000
        /*0010*/ 	.short	0x0000
        /*0012*/ 	.short	0x0000
        /*0014*/ 	.byte	0x00, 0xf5, 0x21, 0x00


	//----- nvinfo : EIATTR_SPARSE_MMA_MASK
	.align		4
.L_9:
        /*0018*/ 	.byte	0x03, 0x50
        /*001a*/ 	.short	0x0000


	//----- nvinfo : EIATTR_MAXREG_COUNT
	.align		4
        /*001c*/ 	.byte	0x03, 0x1b
        /*001e*/ 	.short	0x00ff


	//----- nvinfo : EIATTR_MERCURY_ISA_VERSION
	.align		4
        /*0020*/ 	.byte	0x03, 0x5f
        /*0022*/ 	.short	0x0101


	//----- nvinfo : EIATTR_VRC_CTA_INIT_COUNT
	.align		4
        /*0024*/ 	.byte	0x02, 0x4a
	.zero		1
	.zero		1


	//----- nvinfo : EIATTR_EXIT_INSTR_OFFSETS
	.align		4
        /*0028*/ 	.byte	0x04, 0x1c
        /*002a*/ 	.short	(.L_11 - .L_10)


	//   ....[0]....
.L_10:
        /*002c*/ 	.word	0x000000a0


	//----- nvinfo : EIATTR_CBANK_PARAM_SIZE
	.align		4
.L_11:
        /*0030*/ 	.byte	0x03, 0x19
        /*0032*/ 	.short	0x0008


	//----- nvinfo : EIATTR_PARAM_CBANK
	.align		4
        /*0034*/ 	.byte	0x04, 0x0a
        /*0036*/ 	.short	(.L_13 - .L_12)
	.align		4
.L_12:
        /*0038*/ 	.word	index@(.nv.constant0._Z4calcPi)
        /*003c*/ 	.short	0x0380
        /*003e*/ 	.short	0x0008


	//----- nvinfo : EIATTR_SW_WAR
	.align		4
.L_13:
        /*0040*/ 	.byte	0x04, 0x36
        /*0042*/ 	.short	(.L_15 - .L_14)
.L_14:
        /*0044*/ 	.word	0x00000008
.L_15:


//--------------------- .nv.callgraph             --------------------------
	.section	.nv.callgraph,"",@"SHT_CUDA_CALLGRAPH"
	.align	4
	.sectionentsize	8
	.align		4
        /*0000*/ 	.word	0x00000000
	.align		4
        /*0004*/ 	.word	0xffffffff
	.align		4
        /*0008*/ 	.word	0x00000000
	.align		4
        /*000c*/ 	.word	0xfffffffe
	.align		4
        /*0010*/ 	.word	0x00000000
	.align		4
        /*0014*/ 	.word	0xfffffffd
	.align		4
        /*0018*/ 	.word	0x00000000
	.align		4
        /*001c*/ 	.word	0xfffffffc


//--------------------- .text._Z4calcPi           --------------------------
	.section	.text._Z4calcPi,"ax",@progbits
	.align	128
        .global         _Z4calcPi
        .type           _Z4calcPi,@function
        .size           _Z4calcPi,(.L_x_1 - _Z4calcPi)
        .other          _Z4calcPi,@"STO_CUDA_ENTRY STV_DEFAULT"
_Z4calcPi:
.text._Z4calcPi:
[----:B------:R-:W-:Y:S01]  /*0000*/  LDC R1, c[0x0][0x37c] ;  /* 0x0000df00ff017b82 */ /* 0x000fe20000000800 */
[----:B------:R-:W0:Y:S07]  /*0010*/  S2R R0, SR_TID.X ;  /* 0x0000000000007919 */ /* 0x000e2e0000002100 */
[----:B------:R-:W0:Y:S01]  /*0020*/  S2UR UR6, SR_CTAID.X ;  /* 0x00000000000679c3 */ /* 0x000e220000002500 */
[----:B------:R-:W1:Y:S07]  /*0030*/  LDCU.64 UR4, c[0x0][0x358] ;  /* 0x00006b00ff0477ac */ /* 0x000e6e0008000a00 */
[----:B------:R-:W2:Y:S08]  /*0040*/  LDC R5, c[0x0][0x360] ;  /* 0x0000d800ff057b82 */ /* 0x000eb00000000800 */
[----:B------:R-:W3:Y:S01]  /*0050*/  LDC.64 R2, c[0x0][0x380] ;  /* 0x0000e000ff027b82 */ /* 0x000ee20000000a00 */
[----:B0-----:R-:W-:Y:S01]  /*0060*/  IADD3 R7, PT, PT, R0, UR6, RZ ;  /* 0x0000000600077c10 */ /* 0x001fe2000fffe0ff */
[----:B--2---:R-:W-:-:S04]  /*0070*/  IMAD R5, R5, UR6, R0 ;  /* 0x0000000605057c24 */ /* 0x004fc8000f8e0200 */
[----:B---3--:R-:W-:-:S05]  /*0080*/  IMAD.WIDE R2, R5, 0x4, R2 ;  /* 0x0000000405027825 */ /* 0x008fca00078e0202 */
[----:B-1----:R-:W-:Y:S01]  /*0090*/  STG.E desc[UR4][R2.64], R7 ;  /* 0x0000000702007986 */ /* 0x002fe2000c101904 */
[----:B------:R-:W-:Y:S05]  /*00a0*/  EXIT ;  /* 0x000000000000794d */ /* 0x000fea0003800000 */
.L_x_0:
[----:B------:R-:W-:-:S00]  /*00b0*/  BRA `(.L_x_0) ;  /* 0xfffffffc00fc7947 */ /* 0x000fc0000383ffff */
[----:B------:R-:W-:-:S00]  /*00c0*/  NOP ;  /* 0x0000000000007918 */ /* 0x000fc00000000000 */
        /* <DEDUP_REMOVED lines=11> */
.L_x_1:


//--------------------- .nv.shared.reserved.0     --------------------------
	.section	.nv.shared.reserved.0,"aw",@nobits
	.weak		__nv_reservedSMEM_offset_0_alias
	.size		__nv_reservedSMEM_offset_0_alias, 0, 64
	.other		__nv_reservedSMEM_offset_0_alias,@"STO_CUDA_RESERVED_SHARED STV_DEFAULT"
__nv_reservedSMEM_offset_0_alias:
	.zero		0
	.zero		64


//--------------------- .nv.constant0._Z4calcPi   --------------------------
	.section	.nv.constant0._Z4calcPi,"a",@progbits
	.sectionflags	@""
	.align	4
.nv.constant0._Z4calcPi:
	.zero		904


//--------------------- SYMBOLS --------------------------

	.type		.nv.reservedSmem.offset0,@object
	.size		.nv.reservedSmem.offset0,0x4
